//
// Generated by NVIDIA NVVM Compiler
//
// Compiler Build ID: CL-36424714
// Cuda compilation tools, release 13.0, V13.0.88
// Based on NVVM 20.0.0
//

.version 9.0
.target sm_100
.address_size 64

	// .globl	forward

.visible .entry forward(
	.param .u64 .ptr .align 1 forward_param_0,
	.param .u64 .ptr .align 1 forward_param_1,
	.param .u64 .ptr .align 1 forward_param_2,
	.param .u32 forward_param_3,
	.param .u32 forward_param_4,
	.param .u32 forward_param_5,
	.param .u32 forward_param_6,
	.param .u32 forward_param_7,
	.param .u32 forward_param_8,
	.param .u32 forward_param_9
)
{
	.reg .pred 	%p<71>;
	.reg .b32 	%r<148>;
	.reg .b32 	%f<84>;
	.reg .b64 	%rd<26>;

	ld.param.u64 	%rd5, [forward_param_0];
	ld.param.u64 	%rd3, [forward_param_1];
	ld.param.u64 	%rd4, [forward_param_2];
	ld.param.u32 	%r84, [forward_param_3];
	ld.param.u32 	%r79, [forward_param_4];
	ld.param.u32 	%r80, [forward_param_5];
	ld.param.u32 	%r81, [forward_param_6];
	ld.param.u32 	%r82, [forward_param_7];
	ld.param.u32 	%r83, [forward_param_8];
	ld.param.u32 	%r85, [forward_param_9];
	cvta.to.global.u64 	%rd1, %rd5;
	mov.u32 	%r86, %ctaid.x;
	mov.u32 	%r87, %ntid.x;
	mov.u32 	%r88, %tid.x;
	mad.lo.s32 	%r1, %r86, %r87, %r88;
	mul.lo.s32 	%r2, %r85, %r83;
	mul.lo.s32 	%r89, %r2, %r84;
	setp.ge.s32 	%p1, %r1, %r89;
	@%p1 bra 	$L__BB0_45;
	rem.u32 	%r91, %r1, %r2;
	div.u32 	%r92, %r91, %r83;
	rem.u32 	%r93, %r1, %r83;
	mul.lo.s32 	%r3, %r93, %r82;
	mul.lo.s32 	%r4, %r92, %r82;
	setp.eq.s32 	%p2, %r81, 0;
	mov.b32 	%r123, -1;
	mov.f32 	%f62, 0fFF800000;
	@%p2 bra 	$L__BB0_44;
	div.u32 	%r96, %r1, %r2;
	mul.lo.s32 	%r5, %r96, %r80;
	and.b32  	%r6, %r81, 7;
	and.b32  	%r7, %r81, 3;
	and.b32  	%r8, %r81, -8;
	and.b32  	%r9, %r81, 1;
	neg.s32 	%r10, %r8;
	mov.f32 	%f62, 0fFF800000;
	mov.b32 	%r123, -1;
	mov.b32 	%r118, 0;
$L__BB0_3:
	setp.lt.u32 	%p3, %r81, 8;
	add.s32 	%r13, %r118, %r4;
	add.s32 	%r99, %r13, %r5;
	mul.lo.s32 	%r14, %r99, %r79;
	mov.b32 	%r139, 0;
	@%p3 bra 	$L__BB0_22;
	mov.b32 	%r121, 0;
	mov.u32 	%r120, %r10;
$L__BB0_5:
	.pragma "nounroll";
	setp.ge.u32 	%p4, %r13, %r80;
	add.s32 	%r18, %r121, %r3;
	setp.ge.u32 	%p5, %r18, %r79;
	add.s32 	%r19, %r18, %r14;
	mul.wide.s32 	%rd6, %r19, 4;
	add.s64 	%rd2, %rd1, %rd6;
	or.pred  	%p6, %p5, %p4;
	@%p6 bra 	$L__BB0_7;
	ld.global.f32 	%f43, [%rd2];
	setp.gt.f32 	%p7, %f43, %f62;
	selp.f32 	%f62, %f43, %f62, %p7;
	selp.b32 	%r123, %r19, %r123, %p7;
$L__BB0_7:
	add.s32 	%r22, %r18, 1;
	setp.ge.u32 	%p9, %r22, %r79;
	or.pred  	%p10, %p9, %p4;
	@%p10 bra 	$L__BB0_9;
	add.s32 	%r101, %r22, %r14;
	ld.global.f32 	%f44, [%rd2+4];
	setp.gt.f32 	%p11, %f44, %f62;
	selp.f32 	%f62, %f44, %f62, %p11;
	selp.b32 	%r123, %r101, %r123, %p11;
$L__BB0_9:
	add.s32 	%r25, %r18, 2;
	setp.ge.u32 	%p13, %r25, %r79;
	or.pred  	%p14, %p13, %p4;
	@%p14 bra 	$L__BB0_11;
	add.s32 	%r102, %r25, %r14;
	ld.global.f32 	%f45, [%rd2+8];
	setp.gt.f32 	%p15, %f45, %f62;
	selp.f32 	%f62, %f45, %f62, %p15;
	selp.b32 	%r123, %r102, %r123, %p15;
$L__BB0_11:
	add.s32 	%r28, %r18, 3;
	setp.ge.u32 	%p17, %r28, %r79;
	or.pred  	%p18, %p17, %p4;
	@%p18 bra 	$L__BB0_13;
	add.s32 	%r103, %r28, %r14;
	ld.global.f32 	%f46, [%rd2+12];
	setp.gt.f32 	%p19, %f46, %f62;
	selp.f32 	%f62, %f46, %f62, %p19;
	selp.b32 	%r123, %r103, %r123, %p19;
$L__BB0_13:
	add.s32 	%r31, %r18, 4;
	setp.ge.u32 	%p21, %r31, %r79;
	or.pred  	%p22, %p21, %p4;
	@%p22 bra 	$L__BB0_15;
	add.s32 	%r104, %r31, %r14;
	ld.global.f32 	%f47, [%rd2+16];
	setp.gt.f32 	%p23, %f47, %f62;
	selp.f32 	%f62, %f47, %f62, %p23;
	selp.b32 	%r123, %r104, %r123, %p23;
$L__BB0_15:
	add.s32 	%r34, %r18, 5;
	setp.ge.u32 	%p25, %r34, %r79;
	or.pred  	%p26, %p25, %p4;
	@%p26 bra 	$L__BB0_17;
	add.s32 	%r105, %r34, %r14;
	ld.global.f32 	%f48, [%rd2+20];
	setp.gt.f32 	%p27, %f48, %f62;
	selp.f32 	%f62, %f48, %f62, %p27;
	selp.b32 	%r123, %r105, %r123, %p27;
$L__BB0_17:
	add.s32 	%r37, %r18, 6;
	setp.ge.u32 	%p29, %r37, %r79;
	or.pred  	%p30, %p29, %p4;
	@%p30 bra 	$L__BB0_19;
	add.s32 	%r106, %r37, %r14;
	ld.global.f32 	%f49, [%rd2+24];
	setp.gt.f32 	%p31, %f49, %f62;
	selp.f32 	%f62, %f49, %f62, %p31;
	selp.b32 	%r123, %r106, %r123, %p31;
$L__BB0_19:
	add.s32 	%r40, %r18, 7;
	setp.ge.u32 	%p33, %r40, %r79;
	or.pred  	%p34, %p33, %p4;
	@%p34 bra 	$L__BB0_21;
	add.s32 	%r107, %r40, %r14;
	ld.global.f32 	%f50, [%rd2+28];
	setp.gt.f32 	%p35, %f50, %f62;
	selp.f32 	%f62, %f50, %f62, %p35;
	selp.b32 	%r123, %r107, %r123, %p35;
$L__BB0_21:
	add.s32 	%r121, %r121, 8;
	add.s32 	%r120, %r120, 8;
	setp.ne.s32 	%p36, %r120, 0;
	mov.u32 	%r139, %r8;
	@%p36 bra 	$L__BB0_5;
$L__BB0_22:
	setp.eq.s32 	%p37, %r6, 0;
	@%p37 bra 	$L__BB0_43;
	add.s32 	%r109, %r6, -1;
	setp.lt.u32 	%p38, %r109, 3;
	@%p38 bra 	$L__BB0_33;
	setp.ge.u32 	%p39, %r13, %r80;
	add.s32 	%r48, %r139, %r3;
	setp.ge.u32 	%p40, %r48, %r79;
	or.pred  	%p41, %p40, %p39;
	@%p41 bra 	$L__BB0_26;
	add.s32 	%r110, %r48, %r14;
	mul.wide.s32 	%rd7, %r110, 4;
	add.s64 	%rd8, %rd1, %rd7;
	ld.global.f32 	%f52, [%rd8];
	setp.gt.f32 	%p42, %f52, %f62;
	selp.f32 	%f62, %f52, %f62, %p42;
	selp.b32 	%r123, %r110, %r123, %p42;
$L__BB0_26:
	add.s32 	%r51, %r48, 1;
	setp.ge.u32 	%p44, %r51, %r79;
	or.pred  	%p45, %p44, %p39;
	@%p45 bra 	$L__BB0_28;
	add.s32 	%r111, %r51, %r14;
	mul.wide.s32 	%rd9, %r111, 4;
	add.s64 	%rd10, %rd1, %rd9;
	ld.global.f32 	%f53, [%rd10];
	setp.gt.f32 	%p46, %f53, %f62;
	selp.f32 	%f62, %f53, %f62, %p46;
	selp.b32 	%r123, %r111, %r123, %p46;
$L__BB0_28:
	add.s32 	%r54, %r48, 2;
	setp.ge.u32 	%p48, %r54, %r79;
	or.pred  	%p49, %p48, %p39;
	@%p49 bra 	$L__BB0_30;
	add.s32 	%r112, %r54, %r14;
	mul.wide.s32 	%rd11, %r112, 4;
	add.s64 	%rd12, %rd1, %rd11;
	ld.global.f32 	%f54, [%rd12];
	setp.gt.f32 	%p50, %f54, %f62;
	selp.f32 	%f62, %f54, %f62, %p50;
	selp.b32 	%r123, %r112, %r123, %p50;
$L__BB0_30:
	add.s32 	%r57, %r48, 3;
	setp.ge.u32 	%p52, %r57, %r79;
	or.pred  	%p53, %p52, %p39;
	@%p53 bra 	$L__BB0_32;
	add.s32 	%r113, %r57, %r14;
	mul.wide.s32 	%rd13, %r113, 4;
	add.s64 	%rd14, %rd1, %rd13;
	ld.global.f32 	%f55, [%rd14];
	setp.gt.f32 	%p54, %f55, %f62;
	selp.f32 	%f62, %f55, %f62, %p54;
	selp.b32 	%r123, %r113, %r123, %p54;
$L__BB0_32:
	add.s32 	%r139, %r139, 4;
$L__BB0_33:
	setp.eq.s32 	%p55, %r7, 0;
	@%p55 bra 	$L__BB0_43;
	setp.eq.s32 	%p56, %r7, 1;
	@%p56 bra 	$L__BB0_40;
	setp.ge.u32 	%p57, %r13, %r80;
	add.s32 	%r64, %r139, %r3;
	setp.ge.u32 	%p58, %r64, %r79;
	or.pred  	%p59, %p58, %p57;
	@%p59 bra 	$L__BB0_37;
	add.s32 	%r115, %r64, %r14;
	mul.wide.s32 	%rd15, %r115, 4;
	add.s64 	%rd16, %rd1, %rd15;
	ld.global.f32 	%f57, [%rd16];
	setp.gt.f32 	%p60, %f57, %f62;
	selp.f32 	%f62, %f57, %f62, %p60;
	selp.b32 	%r123, %r115, %r123, %p60;
$L__BB0_37:
	add.s32 	%r67, %r64, 1;
	setp.ge.u32 	%p62, %r67, %r79;
	or.pred  	%p63, %p62, %p57;
	@%p63 bra 	$L__BB0_39;
	add.s32 	%r116, %r67, %r14;
	mul.wide.s32 	%rd17, %r116, 4;
	add.s64 	%rd18, %rd1, %rd17;
	ld.global.f32 	%f58, [%rd18];
	setp.gt.f32 	%p64, %f58, %f62;
	selp.f32 	%f62, %f58, %f62, %p64;
	selp.b32 	%r123, %r116, %r123, %p64;
$L__BB0_39:
	add.s32 	%r139, %r139, 2;
$L__BB0_40:
	setp.eq.s32 	%p65, %r9, 0;
	@%p65 bra 	$L__BB0_43;
	setp.ge.u32 	%p66, %r13, %r80;
	add.s32 	%r74, %r139, %r3;
	setp.ge.u32 	%p67, %r74, %r79;
	or.pred  	%p68, %p67, %p66;
	@%p68 bra 	$L__BB0_43;
	add.s32 	%r117, %r74, %r14;
	mul.wide.s32 	%rd19, %r117, 4;
	add.s64 	%rd20, %rd1, %rd19;
	ld.global.f32 	%f59, [%rd20];
	setp.gt.f32 	%p69, %f59, %f62;
	selp.f32 	%f62, %f59, %f62, %p69;
	selp.b32 	%r123, %r117, %r123, %p69;
$L__BB0_43:
	add.s32 	%r118, %r118, 1;
	setp.ne.s32 	%p70, %r118, %r81;
	@%p70 bra 	$L__BB0_3;
$L__BB0_44:
	cvta.to.global.u64 	%rd21, %rd3;
	mul.wide.s32 	%rd22, %r1, 4;
	add.s64 	%rd23, %rd21, %rd22;
	st.global.f32 	[%rd23], %f62;
	cvta.to.global.u64 	%rd24, %rd4;
	add.s64 	%rd25, %rd24, %rd22;
	st.global.u32 	[%rd25], %r123;
$L__BB0_45:
	ret;

}
	// .globl	reset_gradient
.visible .entry reset_gradient(
	.param .u64 .ptr .align 1 reset_gradient_param_0,
	.param .u32 reset_gradient_param_1
)
{
	.reg .pred 	%p<2>;
	.reg .b32 	%r<7>;
	.reg .b64 	%rd<5>;

	ld.param.u64 	%rd1, [reset_gradient_param_0];
	ld.param.u32 	%r2, [reset_gradient_param_1];
	mov.u32 	%r3, %ctaid.x;
	mov.u32 	%r4, %ntid.x;
	mov.u32 	%r5, %tid.x;
	mad.lo.s32 	%r1, %r3, %r4, %r5;
	setp.ge.u32 	%p1, %r1, %r2;
	@%p1 bra 	$L__BB1_2;
	cvta.to.global.u64 	%rd2, %rd1;
	mul.wide.s32 	%rd3, %r1, 4;
	add.s64 	%rd4, %rd2, %rd3;
	mov.b32 	%r6, 0;
	st.global.u32 	[%rd4], %r6;
$L__BB1_2:
	ret;

}
	// .globl	backward
.visible .entry backward(
	.param .u64 .ptr .align 1 backward_param_0,
	.param .u64 .ptr .align 1 backward_param_1,
	.param .u64 .ptr .align 1 backward_param_2,
	.param .u32 backward_param_3
)
{
	.reg .pred 	%p<3>;
	.reg .b32 	%r<7>;
	.reg .b32 	%f<3>;
	.reg .b64 	%rd<13>;

	ld.param.u64 	%rd1, [backward_param_0];
	ld.param.u64 	%rd2, [backward_param_1];
	ld.param.u64 	%rd3, [backward_param_2];
	ld.param.u32 	%r3, [backward_param_3];
	mov.u32 	%r4, %ctaid.x;
	mov.u32 	%r5, %ntid.x;
	mov.u32 	%r6, %tid.x;
	mad.lo.s32 	%r1, %r4, %r5, %r6;
	setp.ge.u32 	%p1, %r1, %r3;
	@%p1 bra 	$L__BB2_3;
	cvta.to.global.u64 	%rd4, %rd3;
	mul.wide.s32 	%rd5, %r1, 4;
	add.s64 	%rd6, %rd4, %rd5;
	ld.global.u32 	%r2, [%rd6];
	setp.eq.s32 	%p2, %r2, -1;
	@%p2 bra 	$L__BB2_3;
	cvta.to.global.u64 	%rd7, %rd2;
	mul.wide.s32 	%rd8, %r2, 4;
	add.s64 	%rd9, %rd7, %rd8;
	cvta.to.global.u64 	%rd10, %rd1;
	add.s64 	%rd12, %rd10, %rd5;
	ld.global.f32 	%f1, [%rd12];
	atom.global.add.f32 	%f2, [%rd9], %f1;
$L__BB2_3:
	ret;

}


// ===== COMPILED SASS (sm_100) =====

	.target	sm_100

	.elftype	@"ET_EXEC"


//--------------------- .note.nv.tkinfo           --------------------------
	.section	.note.nv.tkinfo,"",@"SHT_NOTE"
	.sectionflags	@"SHF_NOTE_NV_TKINFO"
	.tkinfo
        /*0018*/ 	.word	0x00000002
        /*0030*/ 	.string	""
        /*0030*/ 	.string	"ptxas"
        /*0030*/ 	.string	"Cuda compilation tools, release 13.0, V13.0.88"
        /*0030*/ 	.string	"Build cuda_13.0.r13.0/compiler.36424714_0"
        /*0030*/ 	.string	"-arch sm_100 -m 64 "



//--------------------- .note.nv.cuinfo           --------------------------
	.section	.note.nv.cuinfo,"",@"SHT_NOTE"
	.sectionflags	@"SHF_NOTE_NV_CUINFO"
        /*0018*/ 	.short	0x0002
        /*001a*/ 	.short	0x0064
        /*001c*/ 	.short	0x0082
	.zero		2


//--------------------- .nv.info                  --------------------------
	.section	.nv.info,"",@"SHT_CUDA_INFO"
	.align	4


	//----- nvinfo : EIATTR_REGCOUNT
	.align		4
        /*0000*/ 	.byte	0x04, 0x2f
        /*0002*/ 	.short	(.L_1 - .L_0)
	.align		4
.L_0:
        /*0004*/ 	.word	index@(forward)
        /*0008*/ 	.word	0x0000001c


	//----- nvinfo : EIATTR_FRAME_SIZE
	.align		4
.L_1:
        /*000c*/ 	.byte	0x04, 0x11
        /*000e*/ 	.short	(.L_3 - .L_2)
	.align		4
.L_2:
        /*0010*/ 	.word	index@(forward)
        /*0014*/ 	.word	0x00000000


	//----- nvinfo : EIATTR_REGCOUNT
	.align		4
.L_3:
        /*0018*/ 	.byte	0x04, 0x2f
        /*001a*/ 	.short	(.L_5 - .L_4)
	.align		4
.L_4:
        /*001c*/ 	.word	index@(reset_gradient)
        /*0020*/ 	.word	0x00000008


	//----- nvinfo : EIATTR_FRAME_SIZE
	.align		4
.L_5:
        /*0024*/ 	.byte	0x04, 0x11
        /*0026*/ 	.short	(.L_7 - .L_6)
	.align		4
.L_6:
        /*0028*/ 	.word	index@(reset_gradient)
        /*002c*/ 	.word	0x00000000


	//----- nvinfo : EIATTR_REGCOUNT
	.align		4
.L_7:
        /*0030*/ 	.byte	0x04, 0x2f
        /*0032*/ 	.short	(.L_9 - .L_8)
	.align		4
.L_8:
        /*0034*/ 	.word	index@(backward)
        /*0038*/ 	.word	0x0000000c


	//----- nvinfo : EIATTR_FRAME_SIZE
	.align		4
.L_9:
        /*003c*/ 	.byte	0x04, 0x11
        /*003e*/ 	.short	(.L_11 - .L_10)
	.align		4
.L_10:
        /*0040*/ 	.word	index@(backward)
        /*0044*/ 	.word	0x00000000


	//----- nvinfo : EIATTR_MIN_STACK_SIZE
	.align		4
.L_11:
        /*0048*/ 	.byte	0x04, 0x12
        /*004a*/ 	.short	(.L_13 - .L_12)
	.align		4
.L_12:
        /*004c*/ 	.word	index@(backward)
        /*0050*/ 	.word	0x00000000


	//----- nvinfo : EIATTR_MIN_STACK_SIZE
	.align		4
.L_13:
        /*0054*/ 	.byte	0x04, 0x12
        /*0056*/ 	.short	(.L_15 - .L_14)
	.align		4
.L_14:
        /*0058*/ 	.word	index@(reset_gradient)
        /*005c*/ 	.word	0x00000000


	//----- nvinfo : EIATTR_MIN_STACK_SIZE
	.align		4
.L_15:
        /*0060*/ 	.byte	0x04, 0x12
        /*0062*/ 	.short	(.L_17 - .L_16)
	.align		4
.L_16:
        /*0064*/ 	.word	index@(forward)
        /*0068*/ 	.word	0x00000000
.L_17:


//--------------------- .nv.compat                --------------------------
	.section	.nv.compat,"",@"SHT_CUDA_COMPAT_INFO"
	.align	4
        /*0000*/ 	.byte	0x02, 0x09, 0x00, 0x00, 0x02, 0x02, 0x01, 0x00, 0x02, 0x05, 0x05, 0x00, 0x03, 0x07, 0x01, 0x01
        /*0010*/ 	.byte	0x02, 0x03, 0x00, 0x00, 0x02, 0x06, 0x01, 0x00, 0x04, 0x0b, 0x08, 0x00, 0x09, 0x00, 0x00, 0x00
        /*0020*/ 	.byte	0x00, 0x00, 0x00, 0x00


//--------------------- .nv.info.backward         --------------------------
	.section	.nv.info.backward,"",@"SHT_CUDA_INFO"
	.sectionflags	@""
	.align	4


	//----- nvinfo : EIATTR_CUDA_API_VERSION
	.align		4
        /*0000*/ 	.byte	0x04, 0x37
        /*0002*/ 	.short	(.L_19 - .L_18)
.L_18:
        /*0004*/ 	.word	0x00000082


	//----- nvinfo : EIATTR_KPARAM_INFO
	.align		4
.L_19:
        /*0008*/ 	.byte	0x04, 0x17
        /*000a*/ 	.short	(.L_21 - .L_20)
.L_20:
        /*000c*/ 	.word	0x00000000
        /*0010*/ 	.short	0x0003
        /*0012*/ 	.short	0x0018
        /*0014*/ 	.byte	0x00, 0xf0, 0x11, 0x00


	//----- nvinfo : EIATTR_KPARAM_INFO
	.align		4
.L_21:
        /*0018*/ 	.byte	0x04, 0x17
        /*001a*/ 	.short	(.L_23 - .L_22)
.L_22:
        /*001c*/ 	.word	0x00000000
        /*0020*/ 	.short	0x0002
        /*0022*/ 	.short	0x0010
        /*0024*/ 	.byte	0x00, 0xf5, 0x21, 0x00


	//----- nvinfo : EIATTR_KPARAM_INFO
	.align		4
.L_23:
        /*0028*/ 	.byte	0x04, 0x17
        /*002a*/ 	.short	(.L_25 - .L_24)
.L_24:
        /*002c*/ 	.word	0x00000000
        /*0030*/ 	.short	0x0001
        /*0032*/ 	.short	0x0008
        /*0034*/ 	.byte	0x00, 0xf5, 0x21, 0x00


	//----- nvinfo : EIATTR_KPARAM_INFO
	.align		4
.L_25:
        /*0038*/ 	.byte	0x04, 0x17
        /*003a*/ 	.short	(.L_27 - .L_26)
.L_26:
        /*003c*/ 	.word	0x00000000
        /*0040*/ 	.short	0x0000
        /*0042*/ 	.short	0x0000
        /*0044*/ 	.byte	0x00, 0xf5, 0x21, 0x00


	//----- nvinfo : EIATTR_SPARSE_MMA_MASK
	.align		4
.L_27:
        /*0048*/ 	.byte	0x03, 0x50
        /*004a*/ 	.short	0x0000


	//----- nvinfo : EIATTR_MAXREG_COUNT
	.align		4
        /*004c*/ 	.byte	0x03, 0x1b
        /*004e*/ 	.short	0x00ff


	//----- nvinfo : EIATTR_MERCURY_ISA_VERSION
	.align		4
        /*0050*/ 	.byte	0x03, 0x5f
        /*0052*/ 	.short	0x0101


	//----- nvinfo : EIATTR_VRC_CTA_INIT_COUNT
	.align		4
        /*0054*/ 	.byte	0x02, 0x4a
	.zero		1
	.zero		1


	//----- nvinfo : EIATTR_EXIT_INSTR_OFFSETS
	.align		4
        /*0058*/ 	.byte	0x04, 0x1c
        /*005a*/ 	.short	(.L_29 - .L_28)


	//   ....[0]....
.L_28:
        /*005c*/ 	.word	0x00000070


	//   ....[1]....
        /*0060*/ 	.word	0x000000d0


	//   ....[2]....
        /*0064*/ 	.word	0x00000140


	//----- nvinfo : EIATTR_CBANK_PARAM_SIZE
	.align		4
.L_29:
        /*0068*/ 	.byte	0x03, 0x19
        /*006a*/ 	.short	0x001c


	//----- nvinfo : EIATTR_PARAM_CBANK
	.align		4
        /*006c*/ 	.byte	0x04, 0x0a
        /*006e*/ 	.short	(.L_31 - .L_30)
	.align		4
.L_30:
        /*0070*/ 	.word	index@(.nv.constant0.backward)
        /*0074*/ 	.short	0x0380
        /*0076*/ 	.short	0x001c


	//----- nvinfo : EIATTR_SW_WAR
	.align		4
.L_31:
        /*0078*/ 	.byte	0x04, 0x36
        /*007a*/ 	.short	(.L_33 - .L_32)
.L_32:
        /*007c*/ 	.word	0x00000008
.L_33:


//--------------------- .nv.info.reset_gradient   --------------------------
	.section	.nv.info.reset_gradient,"",@"SHT_CUDA_INFO"
	.sectionflags	@""
	.align	4


	//----- nvinfo : EIATTR_CUDA_API_VERSION
	.align		4
        /*0000*/ 	.byte	0x04, 0x37
        /*0002*/ 	.short	(.L_35 - .L_34)
.L_34:
        /*0004*/ 	.word	0x00000082


	//----- nvinfo : EIATTR_KPARAM_INFO
	.align		4
.L_35:
        /*0008*/ 	.byte	0x04, 0x17
        /*000a*/ 	.short	(.L_37 - .L_36)
.L_36:
        /*000c*/ 	.word	0x00000000
        /*0010*/ 	.short	0x0001
        /*0012*/ 	.short	0x0008
        /*0014*/ 	.byte	0x00, 0xf0, 0x11, 0x00


	//----- nvinfo : EIATTR_KPARAM_INFO
	.align		4
.L_37:
        /*0018*/ 	.byte	0x04, 0x17
        /*001a*/ 	.short	(.L_39 - .L_38)
.L_38:
        /*001c*/ 	.word	0x00000000
        /*0020*/ 	.short	0x0000
        /*0022*/ 	.short	0x0000
        /*0024*/ 	.byte	0x00, 0xf5, 0x21, 0x00


	//----- nvinfo : EIATTR_SPARSE_MMA_MASK
	.align		4
.L_39:
        /*0028*/ 	.byte	0x03, 0x50
        /*002a*/ 	.short	0x0000


	//----- nvinfo : EIATTR_MAXREG_COUNT
	.align		4
        /*002c*/ 	.byte	0x03, 0x1b
        /*002e*/ 	.short	0x00ff


	//----- nvinfo : EIATTR_MERCURY_ISA_VERSION
	.align		4
        /*0030*/ 	.byte	0x03, 0x5f
        /*0032*/ 	.short	0x0101


	//----- nvinfo : EIATTR_VRC_CTA_INIT_COUNT
	.align		4
        /*0034*/ 	.byte	0x02, 0x4a
	.zero		1
	.zero		1


	//----- nvinfo : EIATTR_EXIT_INSTR_OFFSETS
	.align		4
        /*0038*/ 	.byte	0x04, 0x1c
        /*003a*/ 	.short	(.L_41 - .L_40)


	//   ....[0]....
.L_40:
        /*003c*/ 	.word	0x00000070


	//   ....[1]....
        /*0040*/ 	.word	0x000000c0


	//----- nvinfo : EIATTR_CBANK_PARAM_SIZE
	.align		4
.L_41:
        /*0044*/ 	.byte	0x03, 0x19
        /*0046*/ 	.short	0x000c


	//----- nvinfo : EIATTR_PARAM_CBANK
	.align		4
        /*0048*/ 	.byte	0x04, 0x0a
        /*004a*/ 	.short	(.L_43 - .L_42)
	.align		4
.L_42:
        /*004c*/ 	.word	index@(.nv.constant0.reset_gradient)
        /*0050*/ 	.short	0x0380
        /*0052*/ 	.short	0x000c


	//----- nvinfo : EIATTR_SW_WAR
	.align		4
.L_43:
        /*0054*/ 	.byte	0x04, 0x36
        /*0056*/ 	.short	(.L_45 - .L_44)
.L_44:
        /*0058*/ 	.word	0x00000008
.L_45:


//--------------------- .nv.info.forward          --------------------------
	.section	.nv.info.forward,"",@"SHT_CUDA_INFO"
	.sectionflags	@""
	.align	4


	//----- nvinfo : EIATTR_CUDA_API_VERSION
	.align		4
        /*0000*/ 	.byte	0x04, 0x37
        /*0002*/ 	.short	(.L_47 - .L_46)
.L_46:
        /*0004*/ 	.word	0x00000082


	//----- nvinfo : EIATTR_KPARAM_INFO
	.align		4
.L_47:
        /*0008*/ 	.byte	0x04, 0x17
        /*000a*/ 	.short	(.L_49 - .L_48)
.L_48:
        /*000c*/ 	.word	0x00000000
        /*0010*/ 	.short	0x0009
        /*0012*/ 	.short	0x0030
        /*0014*/ 	.byte	0x00, 0xf0, 0x11, 0x00


	//----- nvinfo : EIATTR_KPARAM_INFO
	.align		4
.L_49:
        /*0018*/ 	.byte	0x04, 0x17
        /*001a*/ 	.short	(.L_51 - .L_50)
.L_50:
        /*001c*/ 	.word	0x00000000
        /*0020*/ 	.short	0x0008
        /*0022*/ 	.short	0x002c
        /*0024*/ 	.byte	0x00, 0xf0, 0x11, 0x00


	//----- nvinfo : EIATTR_KPARAM_INFO
	.align		4
.L_51:
        /*0028*/ 	.byte	0x04, 0x17
        /*002a*/ 	.short	(.L_53 - .L_52)
.L_52:
        /*002c*/ 	.word	0x00000000
        /*0030*/ 	.short	0x0007
        /*0032*/ 	.short	0x0028
        /*0034*/ 	.byte	0x00, 0xf0, 0x11, 0x00


	//----- nvinfo : EIATTR_KPARAM_INFO
	.align		4
.L_53:
        /*0038*/ 	.byte	0x04, 0x17
        /*003a*/ 	.short	(.L_55 - .L_54)
.L_54:
        /*003c*/ 	.word	0x00000000
        /*0040*/ 	.short	0x0006
        /*0042*/ 	.short	0x0024
        /*0044*/ 	.byte	0x00, 0xf0, 0x11, 0x00


	//----- nvinfo : EIATTR_KPARAM_INFO
	.align		4
.L_55:
        /*0048*/ 	.byte	0x04, 0x17
        /*004a*/ 	.short	(.L_57 - .L_56)
.L_56:
        /*004c*/ 	.word	0x00000000
        /*0050*/ 	.short	0x0005
        /*0052*/ 	.short	0x0020
        /*0054*/ 	.byte	0x00, 0xf0, 0x11, 0x00


	//----- nvinfo : EIATTR_KPARAM_INFO
	.align		4
.L_57:
        /*0058*/ 	.byte	0x04, 0x17
        /*005a*/ 	.short	(.L_59 - .L_58)
.L_58:
        /*005c*/ 	.word	0x00000000
        /*0060*/ 	.short	0x0004
        /*0062*/ 	.short	0x001c
        /*0064*/ 	.byte	0x00, 0xf0, 0x11, 0x00


	//----- nvinfo : EIATTR_KPARAM_INFO
	.align		4
.L_59:
        /*0068*/ 	.byte	0x04, 0x17
        /*006a*/ 	.short	(.L_61 - .L_60)
.L_60:
        /*006c*/ 	.word	0x00000000
        /*0070*/ 	.short	0x0003
        /*0072*/ 	.short	0x0018
        /*0074*/ 	.byte	0x00, 0xf0, 0x11, 0x00


	//----- nvinfo : EIATTR_KPARAM_INFO
	.align		4
.L_61:
        /*0078*/ 	.byte	0x04, 0x17
        /*007a*/ 	.short	(.L_63 - .L_62)
.L_62:
        /*007c*/ 	.word	0x00000000
        /*0080*/ 	.short	0x0002
        /*0082*/ 	.short	0x0010
        /*0084*/ 	.byte	0x00, 0xf5, 0x21, 0x00


	//----- nvinfo : EIATTR_KPARAM_INFO
	.align		4
.L_63:
        /*0088*/ 	.byte	0x04, 0x17
        /*008a*/ 	.short	(.L_65 - .L_64)
.L_64:
        /*008c*/ 	.word	0x00000000
        /*0090*/ 	.short	0x0001
        /*0092*/ 	.short	0x0008
        /*0094*/ 	.byte	0x00, 0xf5, 0x21, 0x00


	//----- nvinfo : EIATTR_KPARAM_INFO
	.align		4
.L_65:
        /*0098*/ 	.byte	0x04, 0x17
        /*009a*/ 	.short	(.L_67 - .L_66)
.L_66:
        /*009c*/ 	.word	0x00000000
        /*00a0*/ 	.short	0x0000
        /*00a2*/ 	.short	0x0000
        /*00a4*/ 	.byte	0x00, 0xf5, 0x21, 0x00


	//----- nvinfo : EIATTR_SPARSE_MMA_MASK
	.align		4
.L_67:
        /*00a8*/ 	.byte	0x03, 0x50
        /*00aa*/ 	.short	0x0000


	//----- nvinfo : EIATTR_MAXREG_COUNT
	.align		4
        /*00ac*/ 	.byte	0x03, 0x1b
        /*00ae*/ 	.short	0x00ff


	//----- nvinfo : EIATTR_MERCURY_ISA_VERSION
	.align		4
        /*00b0*/ 	.byte	0x03, 0x5f
        /*00b2*/ 	.short	0x0101


	//----- nvinfo : EIATTR_VRC_CTA_INIT_COUNT
	.align		4
        /*00b4*/ 	.byte	0x02, 0x4a
	.zero		1
	.zero		1


	//----- nvinfo : EIATTR_EXIT_INSTR_OFFSETS
	.align		4
        /*00b8*/ 	.byte	0x04, 0x1c
        /*00ba*/ 	.short	(.L_69 - .L_68)


	//   ....[0]....
.L_68:
        /*00bc*/ 	.word	0x000000b0


	//   ....[1]....
        /*00c0*/ 	.word	0x00000fe0


	//----- nvinfo : EIATTR_CRS_STACK_SIZE
	.align		4
.L_69:
        /*00c4*/ 	.byte	0x04, 0x1e
        /*00c6*/ 	.short	(.L_71 - .L_70)
.L_70:
        /*00c8*/ 	.word	0x00000000


	//----- nvinfo : EIATTR_CBANK_PARAM_SIZE
	.align		4
.L_71:
        /*00cc*/ 	.byte	0x03, 0x19
        /*00ce*/ 	.short	0x0034


	//----- nvinfo : EIATTR_PARAM_CBANK
	.align		4
        /*00d0*/ 	.byte	0x04, 0x0a
        /*00d2*/ 	.short	(.L_73 - .L_72)
	.align		4
.L_72:
        /*00d4*/ 	.word	index@(.nv.constant0.forward)
        /*00d8*/ 	.short	0x0380
        /*00da*/ 	.short	0x0034


	//----- nvinfo : EIATTR_SW_WAR
	.align		4
.L_73:
        /*00dc*/ 	.byte	0x04, 0x36
        /*00de*/ 	.short	(.L_75 - .L_74)
.L_74:
        /*00e0*/ 	.word	0x00000008
.L_75:


//--------------------- .nv.callgraph             --------------------------
	.section	.nv.callgraph,"",@"SHT_CUDA_CALLGRAPH"
	.align	4
	.sectionentsize	8
	.align		4
        /*0000*/ 	.word	0x00000000
	.align		4
        /*0004*/ 	.word	0xffffffff
	.align		4
        /*0008*/ 	.word	0x00000000
	.align		4
        /*000c*/ 	.word	0xfffffffe
	.align		4
        /*0010*/ 	.word	0x00000000
	.align		4
        /*0014*/ 	.word	0xfffffffd
	.align		4
        /*0018*/ 	.word	0x00000000
	.align		4
        /*001c*/ 	.word	0xfffffffc


//--------------------- .text.backward            --------------------------
	.section	.text.backward,"ax",@progbits
	.align	128
        .global         backward
        .type           backward,@function
        .size           backward,(.L_x_11 - backward)
        .other          backward,@"STO_CUDA_ENTRY STV_DEFAULT"
backward:
.text.backward:
[----:B------:R-:W-:Y:S01]  /*0000*/  LDC R1, c[0x0][0x37c] ;  /* 0x0000df00ff017b82 */ /* 0x000fe20000000800 */
[----:B------:R-:W0:Y:S07]  /*0010*/  S2R R0, SR_TID.X ;  /* 0x0000000000007919 */ /* 0x000e2e0000002100 */
[----:B------:R-:W0:Y:S01]  /*0020*/  S2UR UR4, SR_CTAID.X ;  /* 0x00000000000479c3 */ /* 0x000e220000002500 */
[----:B------:R-:W1:Y:S07]  /*0030*/  LDCU UR5, c[0x0][0x398] ;  /* 0x00007300ff0577ac */ /* 0x000e6e0008000800 */
[----:B------:R-:W0:Y:S02]  /*0040*/  LDC R7, c[0x0][0x360] ;  /* 0x0000d800ff077b82 */ /* 0x000e240000000800 */
[----:B0-----:R-:W-:-:S05]  /*0050*/  IMAD R7, R7, UR4, R0 ;  /* 0x0000000407077c24 */ /* 0x001fca000f8e0200 */
[----:B-1----:R-:W-:-:S13]  /*0060*/  ISETP.GE.U32.AND P0, PT, R7, UR5, PT ;  /* 0x0000000507007c0c */ /* 0x002fda000bf06070 */
[----:B------:R-:W-:Y:S05]  /*0070*/  @P0 EXIT ;  /* 0x000000000000094d */ /* 0x000fea0003800000 */
[----:B------:R-:W0:Y:S01]  /*0080*/  LDC.64 R2, c[0x0][0x390] ;  /* 0x0000e400ff027b82 */ /* 0x000e220000000a00 */
[----:B------:R-:W1:Y:S01]  /*0090*/  LDCU.64 UR4, c[0x0][0x358] ;  /* 0x00006b00ff0477ac */ /* 0x000e620008000a00 */
[----:B0-----:R-:W-:-:S05]  /*00a0*/  IMAD.WIDE R2, R7, 0x4, R2 ;  /* 0x0000000407027825 */ /* 0x001fca00078e0202 */
[----:B-1----:R-:W2:Y:S02]  /*00b0*/  LDG.E R9, desc[UR4][R2.64] ;  /* 0x0000000402097981 */ /* 0x002ea4000c1e1900 */
[----:B--2---:R-:W-:-:S13]  /*00c0*/  ISETP.NE.AND P0, PT, R9, -0x1, PT ;  /* 0xffffffff0900780c */ /* 0x004fda0003f05270 */
[----:B------:R-:W-:Y:S05]  /*00d0*/  @!P0 EXIT ;  /* 0x000000000000894d */ /* 0x000fea0003800000 */
[----:B------:R-:W0:Y:S08]  /*00e0*/  LDC.64 R4, c[0x0][0x380] ;  /* 0x0000e000ff047b82 */ /* 0x000e300000000a00 */
[----:B------:R-:W1:Y:S01]  /*00f0*/  LDC.64 R2, c[0x0][0x388] ;  /* 0x0000e200ff027b82 */ /* 0x000e620000000a00 */
[----:B0-----:R-:W-:-:S06]  /*0100*/  IMAD.WIDE R4, R7, 0x4, R4 ;  /* 0x0000000407047825 */ /* 0x001fcc00078e0204 */
[----:B------:R-:W2:Y:S01]  /*0110*/  LDG.E R5, desc[UR4][R4.64] ;  /* 0x0000000404057981 */ /* 0x000ea2000c1e1900 */
[----:B-1----:R-:W-:-:S05]  /*0120*/  IMAD.WIDE R2, R9, 0x4, R2 ;  /* 0x0000000409027825 */ /* 0x002fca00078e0202 */
[----:B--2---:R-:W-:Y:S01]  /*0130*/  REDG.E.ADD.F32.FTZ.RN.STRONG.GPU desc[UR4][R2.64], R5 ;  /* 0x00000005020079a6 */ /* 0x004fe2000c12f304 */
[----:B------:R-:W-:Y:S05]  /*0140*/  EXIT ;  /* 0x000000000000794d */ /* 0x000fea0003800000 */
.L_x_0:
[----:B------:R-:W-:-:S00]  /*0150*/  BRA `(.L_x_0) ;  /* 0xfffffffc00fc7947 */ /* 0x000fc0000383ffff */
[----:B------:R-:W-:-:S00]  /*0160*/  NOP ;  /* 0x0000000000007918 */ /* 0x000fc00000000000 */
        /* <DEDUP_REMOVED lines=9> */
.L_x_11:


//--------------------- .text.reset_gradient      --------------------------
	.section	.text.reset_gradient,"ax",@progbits
	.align	128
        .global         reset_gradient
        .type           reset_gradient,@function
        .size           reset_gradient,(.L_x_12 - reset_gradient)
        .other          reset_gradient,@"STO_CUDA_ENTRY STV_DEFAULT"
reset_gradient:
.text.reset_gradient:
        /* <DEDUP_REMOVED lines=11> */
[----:B-1----:R-:W-:Y:S01]  /*00b0*/  STG.E desc[UR4][R2.64], RZ ;  /* 0x000000ff02007986 */ /* 0x002fe2000c101904 */
[----:B------:R-:W-:Y:S05]  /*00c0*/  EXIT ;  /* 0x000000000000794d */ /* 0x000fea0003800000 */
.L_x_1:
        /* <DEDUP_REMOVED lines=11> */
.L_x_12:


//--------------------- .text.forward             --------------------------
	.section	.text.forward,"ax",@progbits
	.align	128
        .global         forward
        .type           forward,@function
        .size           forward,(.L_x_13 - forward)
        .other          forward,@"STO_CUDA_ENTRY STV_DEFAULT"
forward:
.text.forward:
[----:B------:R-:W-:Y:S01]  /*0000*/  LDC R1, c[0x0][0x37c] ;  /* 0x0000df00ff017b82 */ /* 0x000fe20000000800 */
[----:B------:R-:W0:Y:S07]  /*0010*/  S2R R3, SR_TID.X ;  /* 0x0000000000037919 */ /* 0x000e2e0000002100 */
[----:B------:R-:W0:Y:S01]  /*0020*/  S2UR UR6, SR_CTAID.X ;  /* 0x00000000000679c3 */ /* 0x000e220000002500 */
[----:B------:R-:W1:Y:S01]  /*0030*/  LDCU UR4, c[0x0][0x3b0] ;  /* 0x00007600ff0477ac */ /* 0x000e620008000800 */
[----:B------:R-:W1:Y:S06]  /*0040*/  LDCU UR7, c[0x0][0x3ac] ;  /* 0x00007580ff0777ac */ /* 0x000e6c0008000800 */
[----:B------:R-:W0:Y:S01]  /*0050*/  LDC R0, c[0x0][0x360] ;  /* 0x0000d800ff007b82 */ /* 0x000e220000000800 */
[----:B------:R-:W2:Y:S01]  /*0060*/  LDCU UR5, c[0x0][0x398] ;  /* 0x00007300ff0577ac */ /* 0x000ea20008000800 */
[----:B-1----:R-:W-:-:S04]  /*0070*/  UIMAD UR4, UR4, UR7, URZ ;  /* 0x00000007040472a4 */ /* 0x002fc8000f8e02ff */
[----:B--2---:R-:W-:Y:S01]  /*0080*/  UIMAD UR5, UR4, UR5, URZ ;  /* 0x00000005040572a4 */ /* 0x004fe2000f8e02ff */
[----:B0-----:R-:W-:-:S05]  /*0090*/  IMAD R0, R0, UR6, R3 ;  /* 0x0000000600007c24 */ /* 0x001fca000f8e0203 */
[----:B------:R-:W-:-:S13]  /*00a0*/  ISETP.GE.AND P0, PT, R0, UR5, PT ;  /* 0x0000000500007c0c */ /* 0x000fda000bf06270 */
[----:B------:R-:W-:Y:S05]  /*00b0*/  @P0 EXIT ;  /* 0x000000000000094d */ /* 0x000fea0003800000 */
[----:B------:R-:W0:Y:S01]  /*00c0*/  I2F.U32.RP R4, UR4 ;  /* 0x0000000400047d06 */ /* 0x000e220008209000 */
[----:B------:R-:W-:Y:S01]  /*00d0*/  IMAD R7, RZ, RZ, -UR4 ;  /* 0x80000004ff077e24 */ /* 0x000fe2000f8e02ff */
[----:B------:R-:W-:Y:S01]  /*00e0*/  ISETP.NE.U32.AND P2, PT, RZ, UR4, PT ;  /* 0x00000004ff007c0c */ /* 0x000fe2000bf45070 */
[----:B------:R-:W1:Y:S01]  /*00f0*/  LDCU UR6, c[0x0][0x3a4] ;  /* 0x00007480ff0677ac */ /* 0x000e620008000800 */
[----:B------:R-:W-:Y:S02]  /*0100*/  IMAD.MOV.U32 R10, RZ, RZ, -0x1 ;  /* 0xffffffffff0a7424 */ /* 0x000fe400078e00ff */
[----:B------:R-:W-:Y:S01]  /*0110*/  IMAD.MOV.U32 R11, RZ, RZ, -0x800000 ;  /* 0xff800000ff0b7424 */ /* 0x000fe200078e00ff */
[----:B------:R-:W2:Y:S01]  /*0120*/  LDCU.64 UR12, c[0x0][0x358] ;  /* 0x00006b00ff0c77ac */ /* 0x000ea20008000a00 */
[----:B------:R-:W3:Y:S08]  /*0130*/  I2F.U32.RP R5, UR7 ;  /* 0x0000000700057d06 */ /* 0x000ef00008209000 */
[----:B0-----:R-:W0:Y:S01]  /*0140*/  MUFU.RCP R4, R4 ;  /* 0x0000000400047308 */ /* 0x001e220000001000 */
[----:B-1----:R-:W-:-:S07]  /*0150*/  UISETP.NE.AND UP0, UPT, UR6, URZ, UPT ;  /* 0x000000ff0600728c */ /* 0x002fce000bf05270 */
[----:B---3--:R-:W-:Y:S01]  /*0160*/  MUFU.RCP R5, R5 ;  /* 0x0000000500057308 */ /* 0x008fe20000001000 */
[----:B0-----:R-:W-:-:S07]  /*0170*/  VIADD R2, R4, 0xffffffe ;  /* 0x0ffffffe04027836 */ /* 0x001fce0000000000 */
[----:B------:R0:W1:Y:S02]  /*0180*/  F2I.FTZ.U32.TRUNC.NTZ R3, R2 ;  /* 0x0000000200037305 */ /* 0x000064000021f000 */
[----:B0-----:R-:W-:Y:S02]  /*0190*/  IMAD.MOV.U32 R2, RZ, RZ, RZ ;  /* 0x000000ffff027224 */ /* 0x001fe400078e00ff */
[----:B-1----:R-:W-:-:S04]  /*01a0*/  IMAD R7, R7, R3, RZ ;  /* 0x0000000307077224 */ /* 0x002fc800078e02ff */
[----:B------:R-:W-:-:S04]  /*01b0*/  IMAD.HI.U32 R3, R3, R7, R2 ;  /* 0x0000000703037227 */ /* 0x000fc800078e0002 */
[----:B------:R-:W-:Y:S01]  /*01c0*/  VIADD R2, R5, 0xffffffe ;  /* 0x0ffffffe05027836 */ /* 0x000fe20000000000 */
[----:B------:R-:W-:Y:S01]  /*01d0*/  LOP3.LUT R5, RZ, UR4, RZ, 0x33, !PT ;  /* 0x00000004ff057c12 */ /* 0x000fe2000f8e33ff */
[----:B------:R-:W-:-:S04]  /*01e0*/  IMAD.HI.U32 R12, R3, R0, RZ ;  /* 0x00000000030c7227 */ /* 0x000fc800078e00ff */
[----:B------:R-:W-:-:S04]  /*01f0*/  IMAD.MOV R3, RZ, RZ, -R12 ;  /* 0x000000ffff037224 */ /* 0x000fc800078e0a0c */
[----:B------:R-:W-:Y:S02]  /*0200*/  IMAD R4, R3, UR4, R0 ;  /* 0x0000000403047c24 */ /* 0x000fe4000f8e0200 */
[----:B------:R0:W1:Y:S03]  /*0210*/  F2I.FTZ.U32.TRUNC.NTZ R3, R2 ;  /* 0x0000000200037305 */ /* 0x000066000021f000 */
[----:B------:R-:W-:Y:S01]  /*0220*/  ISETP.GE.U32.AND P0, PT, R4, UR4, PT ;  /* 0x0000000404007c0c */ /* 0x000fe2000bf06070 */
[----:B0-----:R-:W-:Y:S02]  /*0230*/  IMAD.MOV.U32 R2, RZ, RZ, RZ ;  /* 0x000000ffff027224 */ /* 0x001fe400078e00ff */
[----:B-1----:R-:W-:-:S10]  /*0240*/  IMAD.MOV R7, RZ, RZ, -R3 ;  /* 0x000000ffff077224 */ /* 0x002fd400078e0a03 */
[----:B------:R-:W-:Y:S02]  /*0250*/  @P0 VIADD R4, R4, -UR4 ;  /* 0x8000000404040c36 */ /* 0x000fe40008000000 */
[----:B------:R-:W-:-:S03]  /*0260*/  IMAD R7, R7, UR7, RZ ;  /* 0x0000000707077c24 */ /* 0x000fc6000f8e02ff */
[----:B------:R-:W-:Y:S01]  /*0270*/  ISETP.GE.U32.AND P1, PT, R4, UR4, PT ;  /* 0x0000000404007c0c */ /* 0x000fe2000bf26070 */
[----:B------:R-:W-:-:S06]  /*0280*/  IMAD.HI.U32 R3, R3, R7, R2 ;  /* 0x0000000703037227 */ /* 0x000fcc00078e0002 */
[----:B------:R-:W-:-:S04]  /*0290*/  IMAD.HI.U32 R2, R3, R0, RZ ;  /* 0x0000000003027227 */ /* 0x000fc800078e00ff */
[----:B------:R-:W-:Y:S01]  /*02a0*/  IMAD.MOV R7, RZ, RZ, -R2 ;  /* 0x000000ffff077224 */ /* 0x000fe200078e0a02 */
[----:B------:R-:W-:Y:S01]  /*02b0*/  LOP3.LUT R2, RZ, UR7, RZ, 0x33, !PT ;  /* 0x00000007ff027c12 */ /* 0x000fe2000f8e33ff */
[----:B------:R-:W-:Y:S02]  /*02c0*/  @P1 VIADD R4, R4, -UR4 ;  /* 0x8000000404041c36 */ /* 0x000fe40008000000 */
[----:B------:R-:W-:-:S03]  /*02d0*/  IMAD R7, R7, UR7, R0 ;  /* 0x0000000707077c24 */ /* 0x000fc6000f8e0200 */
[----:B------:R-:W-:Y:S02]  /*02e0*/  SEL R4, R5, R4, !P2 ;  /* 0x0000000405047207 */ /* 0x000fe40005000000 */
[----:B------:R-:W-:-:S03]  /*02f0*/  ISETP.GE.U32.AND P4, PT, R7, UR7, PT ;  /* 0x0000000707007c0c */ /* 0x000fc6000bf86070 */
[----:B------:R-:W-:-:S04]  /*0300*/  IMAD.HI.U32 R3, R3, R4, RZ ;  /* 0x0000000403037227 */ /* 0x000fc800078e00ff */
[----:B------:R-:W-:-:S04]  /*0310*/  IMAD.MOV R9, RZ, RZ, -R3 ;  /* 0x000000ffff097224 */ /* 0x000fc800078e0a03 */
[----:B------:R-:W-:Y:S02]  /*0320*/  IMAD R4, R9, UR7, R4 ;  /* 0x0000000709047c24 */ /* 0x000fe4000f8e0204 */
[----:B------:R-:W-:-:S03]  /*0330*/  @P4 VIADD R7, R7, -UR7 ;  /* 0x8000000707074c36 */ /* 0x000fc60008000000 */
[----:B------:R-:W-:Y:S02]  /*0340*/  ISETP.GE.U32.AND P3, PT, R4, UR7, PT ;  /* 0x0000000704007c0c */ /* 0x000fe4000bf66070 */
[----:B------:R-:W-:-:S11]  /*0350*/  ISETP.GE.U32.AND P5, PT, R7, UR7, PT ;  /* 0x0000000707007c0c */ /* 0x000fd6000bfa6070 */
[----:B------:R-:W-:Y:S02]  /*0360*/  @P3 VIADD R4, R4, -UR7 ;  /* 0x8000000704043c36 */ /* 0x000fe40008000000 */
[----:B------:R-:W-:Y:S01]  /*0370*/  @P3 VIADD R3, R3, 0x1 ;  /* 0x0000000103033836 */ /* 0x000fe20000000000 */
[----:B------:R-:W-:Y:S01]  /*0380*/  ISETP.NE.U32.AND P3, PT, RZ, UR7, PT ;  /* 0x00000007ff007c0c */ /* 0x000fe2000bf65070 */
[----:B------:R-:W-:Y:S01]  /*0390*/  @P5 VIADD R7, R7, -UR7 ;  /* 0x8000000707075c36 */ /* 0x000fe20008000000 */
[----:B------:R-:W-:-:S04]  /*03a0*/  ISETP.GE.U32.AND P4, PT, R4, UR7, PT ;  /* 0x0000000704007c0c */ /* 0x000fc8000bf86070 */
[----:B------:R-:W-:-:S09]  /*03b0*/  SEL R8, R2, R7, !P3 ;  /* 0x0000000702087207 */ /* 0x000fd20005800000 */
[----:B------:R-:W-:-:S05]  /*03c0*/  @P4 VIADD R3, R3, 0x1 ;  /* 0x0000000103034836 */ /* 0x000fca0000000000 */
[----:B------:R-:W-:Y:S01]  /*03d0*/  SEL R9, R2, R3, !P3 ;  /* 0x0000000302097207 */ /* 0x000fe20005800000 */
[----:B--2---:R-:W-:Y:S06]  /*03e0*/  BRA.U !UP0, `(.L_x_2) ;  /* 0x0000000908e47547 */ /* 0x004fec000b800000 */
[----:B------:R-:W-:Y:S01]  /*03f0*/  @P0 VIADD R12, R12, 0x1 ;  /* 0x000000010c0c0836 */ /* 0x000fe20000000000 */
[----:B------:R-:W-:Y:S01]  /*0400*/  ULOP3.LUT UR7, UR6, 0xfffffff8, URZ, 0xc0, !UPT ;  /* 0xfffffff806077892 */ /* 0x000fe2000f8ec0ff */
[----:B------:R-:W-:Y:S01]  /*0410*/  IMAD.MOV.U32 R11, RZ, RZ, -0x800000 ;  /* 0xff800000ff0b7424 */ /* 0x000fe200078e00ff */
[----:B------:R-:W-:Y:S01]  /*0420*/  ULOP3.LUT UR10, UR6, 0x7, URZ, 0xc0, !UPT ;  /* 0x00000007060a7892 */ /* 0x000fe2000f8ec0ff */
[----:B------:R-:W-:Y:S01]  /*0430*/  @P1 VIADD R12, R12, 0x1 ;  /* 0x000000010c0c1836 */ /* 0x000fe20000000000 */
[----:B------:R-:W-:Y:S01]  /*0440*/  ULOP3.LUT UR6, UR6, 0x3, URZ, 0xc0, !UPT ;  /* 0x0000000306067892 */ /* 0x000fe2000f8ec0ff */
[----:B------:R-:W-:Y:S01]  /*0450*/  IMAD.MOV.U32 R10, RZ, RZ, -0x1 ;  /* 0xffffffffff0a7424 */ /* 0x000fe200078e00ff */
[----:B------:R-:W-:Y:S02]  /*0460*/  UIADD3 UR9, UPT, UPT, -UR7, URZ, URZ ;  /* 0x000000ff07097290 */ /* 0x000fe4000fffe1ff */
[----:B------:R-:W-:Y:S01]  /*0470*/  SEL R12, R5, R12, !P2 ;  /* 0x0000000c050c7207 */ /* 0x000fe20005000000 */
[----:B------:R-:W-:-:S09]  /*0480*/  UMOV UR4, URZ ;  /* 0x000000ff00047c82 */ /* 0x000fd20008000000 */
.L_x_9:
[----:B------:R-:W0:Y:S01]  /*0490*/  LDCU.64 UR14, c[0x0][0x3a0] ;  /* 0x00007400ff0e77ac */ /* 0x000e220008000a00 */
[----:B------:R-:W1:Y:S01]  /*04a0*/  LDCU UR5, c[0x0][0x3a8] ;  /* 0x00007500ff0577ac */ /* 0x000e620008000800 */
[----:B0-----:R-:W-:Y:S01]  /*04b0*/  UISETP.GE.U32.AND UP1, UPT, UR15, 0x8, UPT ;  /* 0x000000080f00788c */ /* 0x001fe2000bf26070 */
[----:B-1----:R-:W-:Y:S01]  /*04c0*/  IMAD.U32 R13, RZ, RZ, UR5 ;  /* 0x00000005ff0d7e24 */ /* 0x002fe2000f8e00ff */
[----:B------:R-:W-:-:S03]  /*04d0*/  UMOV UR5, URZ ;  /* 0x000000ff00057c82 */ /* 0x000fc60008000000 */
[----:B------:R-:W-:Y:S01]  /*04e0*/  IMAD R15, R9, R13, UR4 ;  /* 0x00000004090f7e24 */ /* 0x000fe2000f8e020d */
[----:B------:R-:W-:-:S03]  /*04f0*/  UIADD3 UR4, UPT, UPT, UR4, 0x1, URZ ;  /* 0x0000000104047890 */ /* 0x000fc6000fffe0ff */
[----:B------:R-:W-:Y:S01]  /*0500*/  IMAD R14, R12, UR14, R15 ;  /* 0x0000000e0c0e7c24 */ /* 0x000fe2000f8e020f */
[----:B------:R-:W-:Y:S01]  /*0510*/  UISETP.NE.AND UP0, UPT, UR4, UR15, UPT ;  /* 0x0000000f0400728c */ /* 0x000fe2000bf05270 */
[----:B------:R-:W-:Y:S10]  /*0520*/  BRA.U !UP1, `(.L_x_3) ;  /* 0x00000005092c7547 */ /* 0x000ff4000b800000 */
[----:B------:R-:W0:Y:S01]  /*0530*/  LDC R13, c[0x0][0x3a8] ;  /* 0x0000ea00ff0d7b82 */ /* 0x000e220000000800 */
[----:B------:R-:W-:Y:S01]  /*0540*/  ISETP.GE.U32.AND P0, PT, R15, UR14, PT ;  /* 0x0000000e0f007c0c */ /* 0x000fe2000bf06070 */
[----:B------:R-:W1:Y:S01]  /*0550*/  LDCU UR11, c[0x0][0x39c] ;  /* 0x00007380ff0b77ac */ /* 0x000e620008000800 */
[----:B------:R-:W-:Y:S01]  /*0560*/  UMOV UR5, URZ ;  /* 0x000000ff00057c82 */ /* 0x000fe20008000000 */
[----:B------:R-:W-:-:S04]  /*0570*/  UMOV UR8, UR9 ;  /* 0x0000000900087c82 */ /* 0x000fc80008000000 */
[----:B------:R-:W2:Y:S06]  /*0580*/  LDC.64 R2, c[0x0][0x380] ;  /* 0x0000e000ff027b82 */ /* 0x000eac0000000a00 */
.L_x_4:
[----:B0-----:R-:W-:-:S04]  /*0590*/  IMAD R17, R8, R13, UR5 ;  /* 0x0000000508117e24 */ /* 0x001fc8000f8e020d */
[C---:B------:R-:W-:Y:S01]  /*05a0*/  VIADD R21, R17.reuse, 0x1 ;  /* 0x0000000111157836 */ /* 0x040fe20000000000 */
[----:B-1----:R-:W-:Y:S01]  /*05b0*/  ISETP.GE.U32.OR P4, PT, R17, UR11, P0 ;  /* 0x0000000b11007c0c */ /* 0x002fe20008786470 */
[----:B------:R-:W-:-:S03]  /*05c0*/  IMAD R19, R14, UR11, R17 ;  /* 0x0000000b0e137c24 */ /* 0x000fc6000f8e0211 */
[----:B------:R-:W-:Y:S01]  /*05d0*/  ISETP.GE.U32.OR P1, PT, R21, UR11, P0 ;  /* 0x0000000b15007c0c */ /* 0x000fe20008726470 */
[----:B--2---:R-:W-:-:S08]  /*05e0*/  IMAD.WIDE R4, R19, 0x4, R2 ;  /* 0x0000000413047825 */ /* 0x004fd000078e0202 */
[----:B------:R-:W2:Y:S01]  /*05f0*/  @!P4 LDG.E R6, desc[UR12][R4.64] ;  /* 0x0000000c0406c981 */ /* 0x000ea2000c1e1900 */
[----:B------:R-:W-:-:S03]  /*0600*/  VIADD R23, R17, 0x2 ;  /* 0x0000000211177836 */ /* 0x000fc60000000000 */
[----:B------:R-:W3:Y:S02]  /*0610*/  @!P1 LDG.E R16, desc[UR12][R4.64+0x4] ;  /* 0x0000040c04109981 */ /* 0x000ee4000c1e1900 */
[----:B------:R-:W-:Y:S01]  /*0620*/  ISETP.GE.U32.OR P5, PT, R23, UR11, P0 ;  /* 0x0000000b17007c0c */ /* 0x000fe200087a6470 */
[----:B------:R-:W-:-:S05]  /*0630*/  VIADD R7, R17, 0x3 ;  /* 0x0000000311077836 */ /* 0x000fca0000000000 */
[----:B------:R-:W-:-:S07]  /*0640*/  ISETP.GE.U32.OR P2, PT, R7, UR11, P0 ;  /* 0x0000000b07007c0c */ /* 0x000fce0008746470 */
[----:B------:R-:W4:Y:S06]  /*0650*/  @!P5 LDG.E R18, desc[UR12][R4.64+0x8] ;  /* 0x0000080c0412d981 */ /* 0x000f2c000c1e1900 */
[----:B------:R-:W5:Y:S01]  /*0660*/  @!P2 LDG.E R20, desc[UR12][R4.64+0xc] ;  /* 0x00000c0c0414a981 */ /* 0x000f62000c1e1900 */
[----:B------:R-:W-:Y:S01]  /*0670*/  VIADD R25, R17, 0x6 ;  /* 0x0000000611197836 */ /* 0x000fe20000000000 */
[----:B--2---:R-:W-:-:S04]  /*0680*/  @!P4 FSETP.GT.AND P6, PT, R6, R11, PT ;  /* 0x0000000b0600c20b */ /* 0x004fc80003fc4000 */
[----:B------:R-:W-:Y:S02]  /*0690*/  @!P4 FSEL R11, R6, R11, P6 ;  /* 0x0000000b060bc208 */ /* 0x000fe40003000000 */
[----:B------:R-:W-:Y:S01]  /*06a0*/  @!P4 SEL R10, R19, R10, P6 ;  /* 0x0000000a130ac207 */ /* 0x000fe20003000000 */
[----:B------:R-:W-:Y:S01]  /*06b0*/  VIADD R19, R17, 0x4 ;  /* 0x0000000411137836 */ /* 0x000fe20000000000 */
[----:B---3--:R-:W-:Y:S02]  /*06c0*/  @!P1 FSETP.GT.AND P3, PT, R16, R11, PT ;  /* 0x0000000b1000920b */ /* 0x008fe40003f64000 */
[----:B------:R-:W-:Y:S02]  /*06d0*/  PLOP3.LUT P6, PT, PT, PT, PT, 0x8, 0x80 ;  /* 0x000000000080781c */ /* 0x000fe40003fce170 */
[----:B------:R-:W-:Y:S02]  /*06e0*/  @!P1 PLOP3.LUT P6, PT, P3, PT, PT, 0x80, 0x8 ;  /* 0x000000000008981c */ /* 0x000fe40001fcf070 */
[----:B------:R-:W-:-:S02]  /*06f0*/  ISETP.GE.U32.OR P4, PT, R19, UR11, P0 ;  /* 0x0000000b13007c0c */ /* 0x000fc40008786470 */
[----:B------:R-:W-:-:S04]  /*0700*/  @!P1 FSEL R11, R16, R11, P3 ;  /* 0x0000000b100b9208 */ /* 0x000fc80001800000 */
[----:B----4-:R-:W-:-:S04]  /*0710*/  @!P5 FSETP.GT.AND P3, PT, R18, R11, PT ;  /* 0x0000000b1200d20b */ /* 0x010fc80003f64000 */
[----:B------:R-:W-:Y:S01]  /*0720*/  @!P5 FSEL R11, R18, R11, P3 ;  /* 0x0000000b120bd208 */ /* 0x000fe20001800000 */
[----:B------:R-:W-:Y:S01]  /*0730*/  @P6 IMAD R10, R14, UR11, R21 ;  /* 0x0000000b0e0a6c24 */ /* 0x000fe2000f8e0215 */
[----:B------:R-:W-:Y:S01]  /*0740*/  PLOP3.LUT P6, PT, PT, PT, PT, 0x8, 0x80 ;  /* 0x000000000080781c */ /* 0x000fe20003fce170 */
[----:B------:R-:W-:Y:S01]  /*0750*/  VIADD R21, R17, 0x5 ;  /* 0x0000000511157836 */ /* 0x000fe20000000000 */
[----:B------:R-:W2:Y:S01]  /*0760*/  @!P4 LDG.E R6, desc[UR12][R4.64+0x10] ;  /* 0x0000100c0406c981 */ /* 0x000ea2000c1e1900 */
[----:B------:R-:W-:Y:S02]  /*0770*/  @!P5 PLOP3.LUT P6, PT, P3, PT, PT, 0x80, 0x8 ;  /* 0x000000000008d81c */ /* 0x000fe40001fcf070 */
[----:B------:R-:W-:Y:S02]  /*0780*/  ISETP.GE.U32.OR P3, PT, R25, UR11, P0 ;  /* 0x0000000b19007c0c */ /* 0x000fe40008766470 */
[----:B------:R-:W-:Y:S01]  /*0790*/  ISETP.GE.U32.OR P1, PT, R21, UR11, P0 ;  /* 0x0000000b15007c0c */ /* 0x000fe20008726470 */
[----:B------:R-:W-:Y:S01]  /*07a0*/  VIADD R17, R17, 0x7 ;  /* 0x0000000711117836 */ /* 0x000fe20000000000 */
[----:B------:R-:W-:-:S07]  /*07b0*/  PLOP3.LUT P5, PT, PT, PT, PT, 0x8, 0x80 ;  /* 0x000000000080781c */ /* 0x000fce0003fae170 */
[----:B------:R-:W-:Y:S01]  /*07c0*/  @P6 IMAD R10, R14, UR11, R23 ;  /* 0x0000000b0e0a6c24 */ /* 0x000fe2000f8e0217 */
[CC--:B-----5:R-:W-:Y:S01]  /*07d0*/  @!P2 FSETP.GT.AND P6, PT, R20.reuse, R11.reuse, PT ;  /* 0x0000000b1400a20b */ /* 0x0e0fe20003fc4000 */
[----:B------:R-:W3:Y:S04]  /*07e0*/  @!P3 LDG.E R18, desc[UR12][R4.64+0x18] ;  /* 0x0000180c0412b981 */ /* 0x000ee8000c1e1900 */
[----:B------:R-:W4:Y:S01]  /*07f0*/  @!P1 LDG.E R16, desc[UR12][R4.64+0x14] ;  /* 0x0000140c04109981 */ /* 0x000f22000c1e1900 */
[----:B------:R-:W-:Y:S02]  /*0800*/  @!P2 FSEL R11, R20, R11, P6 ;  /* 0x0000000b140ba208 */ /* 0x000fe40003000000 */
[----:B------:R-:W-:Y:S02]  /*0810*/  @!P2 PLOP3.LUT P5, PT, P6, PT, PT, 0x80, 0x8 ;  /* 0x000000000008a81c */ /* 0x000fe400037af070 */
[----:B------:R-:W-:-:S13]  /*0820*/  ISETP.GE.U32.OR P6, PT, R17, UR11, P0 ;  /* 0x0000000b11007c0c */ /* 0x000fda00087c6470 */
[----:B------:R-:W5:Y:S01]  /*0830*/  @!P6 LDG.E R20, desc[UR12][R4.64+0x1c] ;  /* 0x00001c0c0414e981 */ /* 0x000f62000c1e1900 */
[----:B------:R-:W-:Y:S01]  /*0840*/  @P5 IMAD R10, R14, UR11, R7 ;  /* 0x0000000b0e0a5c24 */ /* 0x000fe2000f8e0207 */
[----:B------:R-:W-:Y:S01]  /*0850*/  PLOP3.LUT P2, PT, PT, PT, PT, 0x8, 0x80 ;  /* 0x000000000080781c */ /* 0x000fe20003f4e170 */
[----:B------:R-:W-:-:S04]  /*0860*/  UIADD3 UR8, UPT, UPT, UR8, 0x8, URZ ;  /* 0x0000000808087890 */ /* 0x000fc8000fffe0ff */
[----:B------:R-:W-:Y:S02]  /*0870*/  UISETP.NE.AND UP1, UPT, UR8, URZ, UPT ;  /* 0x000000ff0800728c */ /* 0x000fe4000bf25270 */
[----:B------:R-:W-:Y:S01]  /*0880*/  UIADD3 UR5, UPT, UPT, UR5, 0x8, URZ ;  /* 0x0000000805057890 */ /* 0x000fe2000fffe0ff */
[----:B--2---:R-:W-:-:S04]  /*0890*/  @!P4 FSETP.GT.AND P5, PT, R6, R11, PT ;  /* 0x0000000b0600c20b */ /* 0x004fc80003fa4000 */
[----:B------:R-:W-:Y:S02]  /*08a0*/  @!P4 PLOP3.LUT P2, PT, P5, PT, PT, 0x80, 0x8 ;  /* 0x000000000008c81c */ /* 0x000fe40002f4f070 */
[----:B------:R-:W-:-:S11]  /*08b0*/  @!P4 FSEL R11, R6, R11, P5 ;  /* 0x0000000b060bc208 */ /* 0x000fd60002800000 */
[----:B------:R-:W-:Y:S01]  /*08c0*/  @P2 IMAD R10, R14, UR11, R19 ;  /* 0x0000000b0e0a2c24 */ /* 0x000fe2000f8e0213 */
[CC--:B----4-:R-:W-:Y:S02]  /*08d0*/  @!P1 FSETP.GT.AND P5, PT, R16.reuse, R11.reuse, PT ;  /* 0x0000000b1000920b */ /* 0x0d0fe40003fa4000 */
[----:B------:R-:W-:Y:S02]  /*08e0*/  PLOP3.LUT P2, PT, PT, PT, PT, 0x8, 0x80 ;  /* 0x000000000080781c */ /* 0x000fe40003f4e170 */
[----:B------:R-:W-:Y:S02]  /*08f0*/  @!P1 PLOP3.LUT P2, PT, P5, PT, PT, 0x80, 0x8 ;  /* 0x000000000008981c */ /* 0x000fe40002f4f070 */
[----:B------:R-:W-:-:S04]  /*0900*/  @!P1 FSEL R11, R16, R11, P5 ;  /* 0x0000000b100b9208 */ /* 0x000fc80002800000 */
[----:B---3--:R-:W-:-:S04]  /*0910*/  @!P3 FSETP.GT.AND P5, PT, R18, R11, PT ;  /* 0x0000000b1200b20b */ /* 0x008fc80003fa4000 */
[----:B------:R-:W-:-:S03]  /*0920*/  @!P3 FSEL R11, R18, R11, P5 ;  /* 0x0000000b120bb208 */ /* 0x000fc60002800000 */
[----:B------:R-:W-:Y:S01]  /*0930*/  @P2 IMAD R10, R14, UR11, R21 ;  /* 0x0000000b0e0a2c24 */ /* 0x000fe2000f8e0215 */
[CC--:B-----5:R-:W-:Y:S02]  /*0940*/  @!P6 FSETP.GT.AND P2, PT, R20.reuse, R11.reuse, PT ;  /* 0x0000000b1400e20b */ /* 0x0e0fe40003f44000 */
[----:B------:R-:W-:Y:S02]  /*0950*/  PLOP3.LUT P4, PT, PT, PT, PT, 0x8, 0x80 ;  /* 0x000000000080781c */ /* 0x000fe40003f8e170 */
[----:B------:R-:W-:Y:S02]  /*0960*/  @!P3 PLOP3.LUT P4, PT, P5, PT, PT, 0x80, 0x8 ;  /* 0x000000000008b81c */ /* 0x000fe40002f8f070 */
[----:B------:R-:W-:Y:S02]  /*0970*/  PLOP3.LUT P1, PT, PT, PT, PT, 0x8, 0x80 ;  /* 0x000000000080781c */ /* 0x000fe40003f2e170 */
[----:B------:R-:W-:Y:S02]  /*0980*/  @!P6 PLOP3.LUT P1, PT, P2, PT, PT, 0x80, 0x8 ;  /* 0x000000000008e81c */ /* 0x000fe4000172f070 */
[----:B------:R-:W-:-:S07]  /*0990*/  @!P6 FSEL R11, R20, R11, P2 ;  /* 0x0000000b140be208 */ /* 0x000fce0001000000 */
[----:B------:R-:W-:-:S04]  /*09a0*/  @P4 IMAD R10, R14, UR11, R25 ;  /* 0x0000000b0e0a4c24 */ /* 0x000fc8000f8e0219 */
[----:B------:R-:W-:Y:S01]  /*09b0*/  @P1 IMAD R10, R14, UR11, R17 ;  /* 0x0000000b0e0a1c24 */ /* 0x000fe2000f8e0211 */
[----:B------:R-:W-:Y:S06]  /*09c0*/  BRA.U UP1, `(.L_x_4) ;  /* 0xfffffff901f07547 */ /* 0x000fec000b83ffff */
[----:B------:R-:W-:-:S05]  /*09d0*/  UMOV UR5, UR7 ;  /* 0x0000000700057c82 */ /* 0x000fca0008000000 */
.L_x_3:
[----:B------:R-:W-:-:S09]  /*09e0*/  UISETP.NE.AND UP1, UPT, UR10, URZ, UPT ;  /* 0x000000ff0a00728c */ /* 0x000fd2000bf25270 */
[----:B------:R-:W-:Y:S05]  /*09f0*/  BRA.U !UP1, `(.L_x_5) ;  /* 0x00000005095c7547 */ /* 0x000fea000b800000 */
[----:B------:R-:W-:Y:S02]  /*0a00*/  UIADD3 UR8, UPT, UPT, UR10, -0x1, URZ ;  /* 0xffffffff0a087890 */ /* 0x000fe4000fffe0ff */
[----:B------:R-:W-:Y:S02]  /*0a10*/  UISETP.NE.AND UP2, UPT, UR6, URZ, UPT ;  /* 0x000000ff0600728c */ /* 0x000fe4000bf45270 */
[----:B------:R-:W-:-:S09]  /*0a20*/  UISETP.GE.U32.AND UP1, UPT, UR8, 0x3, UPT ;  /* 0x000000030800788c */ /* 0x000fd2000bf26070 */
[----:B------:R-:W-:Y:S05]  /*0a30*/  BRA.U !UP1, `(.L_x_6) ;  /* 0x0000000109a07547 */ /* 0x000fea000b800000 */
[----:B------:R-:W0:Y:S01]  /*0a40*/  LDCU UR8, c[0x0][0x3a0] ;  /* 0x00007400ff0877ac */ /* 0x000e220008000800 */
[----:B------:R-:W-:Y:S01]  /*0a50*/  IMAD R19, R8, R13, UR5 ;  /* 0x0000000508137e24 */ /* 0x000fe2000f8e020d */
[----:B------:R-:W1:Y:S03]  /*0a60*/  LDCU UR11, c[0x0][0x39c] ;  /* 0x00007380ff0b77ac */ /* 0x000e660008000800 */
[C---:B------:R-:W-:Y:S02]  /*0a70*/  VIADD R21, R19.reuse, 0x1 ;  /* 0x0000000113157836 */ /* 0x040fe40000000000 */
[C---:B------:R-:W-:Y:S02]  /*0a80*/  VIADD R25, R19.reuse, 0x2 ;  /* 0x0000000213197836 */ /* 0x040fe40000000000 */
[----:B------:R-:W-:Y:S01]  /*0a90*/  VIADD R23, R19, 0x3 ;  /* 0x0000000313177836 */ /* 0x000fe20000000000 */
[----:B0-----:R-:W-:-:S04]  /*0aa0*/  ISETP.GE.U32.AND P0, PT, R15, UR8, PT ;  /* 0x000000080f007c0c */ /* 0x001fc8000bf06070 */
[----:B-1----:R-:W-:Y:S02]  /*0ab0*/  ISETP.GE.U32.OR P2, PT, R19, UR11, P0 ;  /* 0x0000000b13007c0c */ /* 0x002fe40008746470 */
[----:B------:R-:W-:Y:S02]  /*0ac0*/  ISETP.GE.U32.OR P3, PT, R21, UR11, P0 ;  /* 0x0000000b15007c0c */ /* 0x000fe40008766470 */
[----:B------:R-:W-:Y:S02]  /*0ad0*/  ISETP.GE.U32.OR P1, PT, R25, UR11, P0 ;  /* 0x0000000b19007c0c */ /* 0x000fe40008726470 */
[----:B------:R-:W-:-:S07]  /*0ae0*/  ISETP.GE.U32.OR P0, PT, R23, UR11, P0 ;  /* 0x0000000b17007c0c */ /* 0x000fce0008706470 */
[----:B------:R-:W0:Y:S01]  /*0af0*/  @!P2 LDC.64 R16, c[0x0][0x380] ;  /* 0x0000e000ff10ab82 */ /* 0x000e220000000a00 */
[C---:B------:R-:W-:Y:S02]  /*0b00*/  @!P2 IMAD R19, R14.reuse, UR11, R19 ;  /* 0x0000000b0e13ac24 */ /* 0x040fe4000f8e0213 */
[----:B------:R-:W-:-:S05]  /*0b10*/  @!P3 IMAD R21, R14, UR11, R21 ;  /* 0x0000000b0e15bc24 */ /* 0x000fca000f8e0215 */
[----:B------:R-:W1:Y:S08]  /*0b20*/  @!P3 LDC.64 R6, c[0x0][0x380] ;  /* 0x0000e000ff06bb82 */ /* 0x000e700000000a00 */
[----:B------:R-:W2:Y:S08]  /*0b30*/  @!P1 LDC.64 R2, c[0x0][0x380] ;  /* 0x0000e000ff029b82 */ /* 0x000eb00000000a00 */
[----:B------:R-:W3:Y:S01]  /*0b40*/  @!P0 LDC.64 R4, c[0x0][0x380] ;  /* 0x0000e000ff048b82 */ /* 0x000ee20000000a00 */
[----:B0-----:R-:W-:-:S06]  /*0b50*/  @!P2 IMAD.WIDE R16, R19, 0x4, R16 ;  /* 0x000000041310a825 */ /* 0x001fcc00078e0210 */
[----:B------:R-:W4:Y:S01]  /*0b60*/  @!P2 LDG.E R16, desc[UR12][R16.64] ;  /* 0x0000000c1010a981 */ /* 0x000f22000c1e1900 */
[----:B-1----:R-:W-:-:S04]  /*0b70*/  @!P3 IMAD.WIDE R6, R21, 0x4, R6 ;  /* 0x000000041506b825 */ /* 0x002fc800078e0206 */
[C---:B------:R-:W-:Y:S02]  /*0b80*/  @!P1 IMAD R25, R14.reuse, UR11, R25 ;  /* 0x0000000b0e199c24 */ /* 0x040fe4000f8e0219 */
[----:B------:R-:W5:Y:S01]  /*0b90*/  @!P3 LDG.E R6, desc[UR12][R6.64] ;  /* 0x0000000c0606b981 */ /* 0x000f62000c1e1900 */
[----:B------:R-:W-:Y:S02]  /*0ba0*/  @!P0 IMAD R23, R14, UR11, R23 ;  /* 0x0000000b0e178c24 */ /* 0x000fe4000f8e0217 */
[----:B--2---:R-:W-:-:S06]  /*0bb0*/  @!P1 IMAD.WIDE R2, R25, 0x4, R2 ;  /* 0x0000000419029825 */ /* 0x004fcc00078e0202 */
[----:B------:R-:W2:Y:S01]  /*0bc0*/  @!P1 LDG.E R2, desc[UR12][R2.64] ;  /* 0x0000000c02029981 */ /* 0x000ea2000c1e1900 */
[----:B---3--:R-:W-:-:S06]  /*0bd0*/  @!P0 IMAD.WIDE R4, R23, 0x4, R4 ;  /* 0x0000000417048825 */ /* 0x008fcc00078e0204 */
[----:B------:R-:W3:Y:S01]  /*0be0*/  @!P0 LDG.E R4, desc[UR12][R4.64] ;  /* 0x0000000c04048981 */ /* 0x000ee2000c1e1900 */
[----:B------:R-:W-:Y:S01]  /*0bf0*/  UIADD3 UR5, UPT, UPT, UR5, 0x4, URZ ;  /* 0x0000000405057890 */ /* 0x000fe2000fffe0ff */
[----:B----4-:R-:W-:-:S04]  /*0c00*/  @!P2 FSETP.GT.AND P5, PT, R16, R11, PT ;  /* 0x0000000b1000a20b */ /* 0x010fc80003fa4000 */
[----:B------:R-:W-:Y:S02]  /*0c10*/  @!P2 FSEL R11, R16, R11, P5 ;  /* 0x0000000b100ba208 */ /* 0x000fe40002800000 */
[----:B------:R-:W-:Y:S02]  /*0c20*/  @!P2 SEL R10, R19, R10, P5 ;  /* 0x0000000a130aa207 */ /* 0x000fe40002800000 */
[----:B-----5:R-:W-:-:S04]  /*0c30*/  @!P3 FSETP.GT.AND P6, PT, R6, R11, PT ;  /* 0x0000000b0600b20b */ /* 0x020fc80003fc4000 */
[----:B------:R-:W-:Y:S02]  /*0c40*/  @!P3 FSEL R11, R6, R11, P6 ;  /* 0x0000000b060bb208 */ /* 0x000fe40003000000 */
[----:B------:R-:W-:Y:S02]  /*0c50*/  @!P3 SEL R10, R21, R10, P6 ;  /* 0x0000000a150ab207 */ /* 0x000fe40003000000 */
[----:B--2---:R-:W-:-:S04]  /*0c60*/  @!P1 FSETP.GT.AND P4, PT, R2, R11, PT ;  /* 0x0000000b0200920b */ /* 0x004fc80003f84000 */
[----:B------:R-:W-:Y:S02]  /*0c70*/  @!P1 FSEL R11, R2, R11, P4 ;  /* 0x0000000b020b9208 */ /* 0x000fe40002000000 */
[----:B------:R-:W-:Y:S02]  /*0c80*/  @!P1 SEL R10, R25, R10, P4 ;  /* 0x0000000a190a9207 */ /* 0x000fe40002000000 */
[----:B---3--:R-:W-:-:S04]  /*0c90*/  @!P0 FSETP.GT.AND P2, PT, R4, R11, PT ;  /* 0x0000000b0400820b */ /* 0x008fc80003f44000 */
[----:B------:R-:W-:Y:S02]  /*0ca0*/  @!P0 FSEL R11, R4, R11, P2 ;  /* 0x0000000b040b8208 */ /* 0x000fe40001000000 */
[----:B------:R-:W-:-:S07]  /*0cb0*/  @!P0 SEL R10, R23, R10, P2 ;  /* 0x0000000a170a8207 */ /* 0x000fce0001000000 */
.L_x_6:
[----:B------:R-:W-:Y:S05]  /*0cc0*/  BRA.U !UP2, `(.L_x_5) ;  /* 0x000000010aa87547 */ /* 0x000fea000b800000 */
[----:B------:R-:W0:Y:S01]  /*0cd0*/  LDCU UR8, c[0x0][0x3a4] ;  /* 0x00007480ff0877ac */ /* 0x000e220008000800 */
[----:B------:R-:W-:Y:S02]  /*0ce0*/  UISETP.NE.AND UP1, UPT, UR6, 0x1, UPT ;  /* 0x000000010600788c */ /* 0x000fe4000bf25270 */
[----:B0-----:R-:W-:-:S07]  /*0cf0*/  ULOP3.LUT UP2, URZ, UR8, 0x1, URZ, 0xc0, !UPT ;  /* 0x0000000108ff7892 */ /* 0x001fce000f84c0ff */
[----:B------:R-:W-:Y:S05]  /*0d00*/  BRA.U !UP1, `(.L_x_7) ;  /* 0x0000000109587547 */ /* 0x000fea000b800000 */
[----:B------:R-:W0:Y:S01]  /*0d10*/  LDCU UR8, c[0x0][0x3a0] ;  /* 0x00007400ff0877ac */ /* 0x000e220008000800 */
[----:B------:R-:W-:Y:S01]  /*0d20*/  IMAD R7, R8, R13, UR5 ;  /* 0x0000000508077e24 */ /* 0x000fe2000f8e020d */
[----:B------:R-:W1:Y:S03]  /*0d30*/  LDCU UR11, c[0x0][0x39c] ;  /* 0x00007380ff0b77ac */ /* 0x000e660008000800 */
[----:B------:R-:W-:Y:S01]  /*0d40*/  VIADD R17, R7, 0x1 ;  /* 0x0000000107117836 */ /* 0x000fe20000000000 */
[----:B0-----:R-:W-:-:S04]  /*0d50*/  ISETP.GE.U32.AND P0, PT, R15, UR8, PT ;  /* 0x000000080f007c0c */ /* 0x001fc8000bf06070 */
[----:B-1----:R-:W-:Y:S02]  /*0d60*/  ISETP.GE.U32.OR P1, PT, R7, UR11, P0 ;  /* 0x0000000b07007c0c */ /* 0x002fe40008726470 */
[----:B------:R-:W-:-:S11]  /*0d70*/  ISETP.GE.U32.OR P0, PT, R17, UR11, P0 ;  /* 0x0000000b11007c0c */ /* 0x000fd60008706470 */
[----:B------:R-:W0:Y:S01]  /*0d80*/  @!P1 LDC.64 R4, c[0x0][0x380] ;  /* 0x0000e000ff049b82 */ /* 0x000e220000000a00 */
[C---:B------:R-:W-:Y:S02]  /*0d90*/  @!P1 IMAD R7, R14.reuse, UR11, R7 ;  /* 0x0000000b0e079c24 */ /* 0x040fe4000f8e0207 */
[----:B------:R-:W-:-:S05]  /*0da0*/  @!P0 IMAD R17, R14, UR11, R17 ;  /* 0x0000000b0e118c24 */ /* 0x000fca000f8e0211 */
[----:B------:R-:W1:Y:S01]  /*0db0*/  @!P0 LDC.64 R2, c[0x0][0x380] ;  /* 0x0000e000ff028b82 */ /* 0x000e620000000a00 */
[----:B0-----:R-:W-:-:S06]  /*0dc0*/  @!P1 IMAD.WIDE R4, R7, 0x4, R4 ;  /* 0x0000000407049825 */ /* 0x001fcc00078e0204 */
[----:B------:R-:W2:Y:S01]  /*0dd0*/  @!P1 LDG.E R4, desc[UR12][R4.64] ;  /* 0x0000000c04049981 */ /* 0x000ea2000c1e1900 */
[----:B-1----:R-:W-:-:S06]  /*0de0*/  @!P0 IMAD.WIDE R2, R17, 0x4, R2 ;  /* 0x0000000411028825 */ /* 0x002fcc00078e0202 */
[----:B------:R-:W3:Y:S01]  /*0df0*/  @!P0 LDG.E R2, desc[UR12][R2.64] ;  /* 0x0000000c02028981 */ /* 0x000ee2000c1e1900 */
[----:B------:R-:W-:Y:S01]  /*0e00*/  UIADD3 UR5, UPT, UPT, UR5, 0x2, URZ ;  /* 0x0000000205057890 */ /* 0x000fe2000fffe0ff */
[----:B--2---:R-:W-:-:S04]  /*0e10*/  @!P1 FSETP.GT.AND P2, PT, R4, R11, PT ;  /* 0x0000000b0400920b */ /* 0x004fc80003f44000 */
[----:B------:R-:W-:Y:S02]  /*0e20*/  @!P1 FSEL R11, R4, R11, P2 ;  /* 0x0000000b040b9208 */ /* 0x000fe40001000000 */
[----:B------:R-:W-:Y:S02]  /*0e30*/  @!P1 SEL R10, R7, R10, P2 ;  /* 0x0000000a070a9207 */ /* 0x000fe40001000000 */
[----:B---3--:R-:W-:-:S04]  /*0e40*/  @!P0 FSETP.GT.AND P3, PT, R2, R11, PT ;  /* 0x0000000b0200820b */ /* 0x008fc80003f64000 */
[----:B------:R-:W-:Y:S02]  /*0e50*/  @!P0 FSEL R11, R2, R11, P3 ;  /* 0x0000000b020b8208 */ /* 0x000fe40001800000 */
[----:B------:R-:W-:-:S07]  /*0e60*/  @!P0 SEL R10, R17, R10, P3 ;  /* 0x0000000a110a8207 */ /* 0x000fce0001800000 */
.L_x_7:
[----:B------:R-:W-:Y:S05]  /*0e70*/  BRA.U !UP2, `(.L_x_5) ;  /* 0x000000010a3c7547 */ /* 0x000fea000b800000 */
[----:B------:R-:W0:Y:S01]  /*0e80*/  LDCU UR8, c[0x0][0x3a0] ;  /* 0x00007400ff0877ac */ /* 0x000e220008000800 */
[----:B------:R-:W-:Y:S01]  /*0e90*/  IMAD R5, R8, R13, UR5 ;  /* 0x0000000508057e24 */ /* 0x000fe2000f8e020d */
[----:B------:R-:W-:Y:S01]  /*0ea0*/  BSSY.RECONVERGENT B0, `(.L_x_5) ;  /* 0x000000c000007945 */ /* 0x000fe20003800200 */
[----:B------:R-:W1:Y:S01]  /*0eb0*/  LDCU UR11, c[0x0][0x39c] ;  /* 0x00007380ff0b77ac */ /* 0x000e620008000800 */
[----:B0-----:R-:W-:-:S04]  /*0ec0*/  ISETP.GE.U32.AND P0, PT, R15, UR8, PT ;  /* 0x000000080f007c0c */ /* 0x001fc8000bf06070 */
[----:B-1----:R-:W-:-:S13]  /*0ed0*/  ISETP.GE.U32.OR P0, PT, R5, UR11, P0 ;  /* 0x0000000b05007c0c */ /* 0x002fda0008706470 */
[----:B------:R-:W-:Y:S05]  /*0ee0*/  @P0 BRA `(.L_x_8) ;  /* 0x00000000001c0947 */ /* 0x000fea0003800000 */
[----:B------:R-:W0:Y:S01]  /*0ef0*/  LDC.64 R2, c[0x0][0x380] ;  /* 0x0000e000ff027b82 */ /* 0x000e220000000a00 */
[----:B------:R-:W-:-:S04]  /*0f00*/  IMAD R5, R14, UR11, R5 ;  /* 0x0000000b0e057c24 */ /* 0x000fc8000f8e0205 */
[----:B0-----:R-:W-:-:S06]  /*0f10*/  IMAD.WIDE R2, R5, 0x4, R2 ;  /* 0x0000000405027825 */ /* 0x001fcc00078e0202 */
[----:B------:R-:W2:Y:S02]  /*0f20*/  LDG.E R2, desc[UR12][R2.64] ;  /* 0x0000000c02027981 */ /* 0x000ea4000c1e1900 */
[----:B--2---:R-:W-:-:S04]  /*0f30*/  FSETP.GT.AND P0, PT, R2, R11, PT ;  /* 0x0000000b0200720b */ /* 0x004fc80003f04000 */
[----:B------:R-:W-:Y:S02]  /*0f40*/  FSEL R11, R2, R11, P0 ;  /* 0x0000000b020b7208 */ /* 0x000fe40000000000 */
[----:B------:R-:W-:-:S07]  /*0f50*/  SEL R10, R5, R10, P0 ;  /* 0x0000000a050a7207 */ /* 0x000fce0000000000 */
.L_x_8:
[----:B------:R-:W-:Y:S05]  /*0f60*/  BSYNC.RECONVERGENT B0 ;  /* 0x0000000000007941 */ /* 0x000fea0003800200 */
.L_x_5:
[----:B------:R-:W-:Y:S05]  /*0f70*/  BRA.U UP0, `(.L_x_9) ;  /* 0xfffffff500447547 */ /* 0x000fea000b83ffff */
.L_x_2:
[----:B------:R-:W0:Y:S08]  /*0f80*/  LDC.64 R2, c[0x0][0x388] ;  /* 0x0000e200ff027b82 */ /* 0x000e300000000a00 */
[----:B------:R-:W1:Y:S01]  /*0f90*/  LDC.64 R4, c[0x0][0x390] ;  /* 0x0000e400ff047b82 */ /* 0x000e620000000a00 */
[----:B0-----:R-:W-:-:S05]  /*0fa0*/  IMAD.WIDE R2, R0, 0x4, R2 ;  /* 0x0000000400027825 */ /* 0x001fca00078e0202 */
[----:B------:R-:W-:Y:S01]  /*0fb0*/  STG.E desc[UR12][R2.64], R11 ;  /* 0x0000000b02007986 */ /* 0x000fe2000c10190c */
[----:B-1----:R-:W-:-:S05]  /*0fc0*/  IMAD.WIDE R4, R0, 0x4, R4 ;  /* 0x0000000400047825 */ /* 0x002fca00078e0204 */
[----:B------:R-:W-:Y:S01]  /*0fd0*/  STG.E desc[UR12][R4.64], R10 ;  /* 0x0000000a04007986 */ /* 0x000fe2000c10190c */
[----:B------:R-:W-:Y:S05]  /*0fe0*/  EXIT ;  /* 0x000000000000794d */ /* 0x000fea0003800000 */
.L_x_10:
        /* <DEDUP_REMOVED lines=9> */
.L_x_13:


//--------------------- .nv.shared.reserved.0     --------------------------
	.section	.nv.shared.reserved.0,"aw",@nobits
	.weak		__nv_reservedSMEM_offset_0_alias
	.size		__nv_reservedSMEM_offset_0_alias, 0, 64
	.other		__nv_reservedSMEM_offset_0_alias,@"STO_CUDA_RESERVED_SHARED STV_DEFAULT"
__nv_reservedSMEM_offset_0_alias:
	.zero		0
	.zero		64


//--------------------- .nv.constant0.backward    --------------------------
	.section	.nv.constant0.backward,"a",@progbits
	.sectionflags	@""
	.align	4
.nv.constant0.backward:
	.zero		924


//--------------------- .nv.constant0.reset_gradient --------------------------
	.section	.nv.constant0.reset_gradient,"a",@progbits
	.sectionflags	@""
	.align	4
.nv.constant0.reset_gradient:
	.zero		908


//--------------------- .nv.constant0.forward     --------------------------
	.section	.nv.constant0.forward,"a",@progbits
	.sectionflags	@""
	.align	4
.nv.constant0.forward:
	.zero		948


//--------------------- SYMBOLS --------------------------

	.type		.nv.reservedSmem.offset0,@object
	.size		.nv.reservedSmem.offset0,0x4
